	.headerflags	@"EF_CUDA_TEXMODE_UNIFIED EF_CUDA_64BIT_ADDRESS EF_CUDA_ACCELERATORS EF_CUDA_SM90 EF_CUDA_VIRTUAL_SM(EF_CUDA_SM90)"
	.elftype	@"ET_EXEC"


//--------------------- .nv.info                  --------------------------
	.section	.nv.info,"",@"SHT_CUDA_INFO"
	.align	4


	//----- nvinfo : EIATTR_REGCOUNT
	.align		4
        /*0000*/ 	.byte	0x04, 0x2f
        /*0002*/ 	.short	(.L_1 - .L_0)
	.align		4
.L_0:
        /*0004*/ 	.word	index@(triton_poi_fused_addmm_relu_0)
        /*0008*/ 	.word	0x0000000c


	//----- nvinfo : EIATTR_MIN_STACK_SIZE
	.align		4
.L_1:
        /*000c*/ 	.byte	0x04, 0x12
        /*000e*/ 	.short	(.L_3 - .L_2)
	.align		4
.L_2:
        /*0010*/ 	.word	index@(triton_poi_fused_addmm_relu_0)
        /*0014*/ 	.word	0x00000000


	//----- nvinfo : EIATTR_FRAME_SIZE
	.align		4
.L_3:
        /*0018*/ 	.byte	0x04, 0x11
        /*001a*/ 	.short	(.L_5 - .L_4)
	.align		4
.L_4:
        /*001c*/ 	.word	index@(triton_poi_fused_addmm_relu_0)
        /*0020*/ 	.word	0x00000000


	//----- nvinfo : EIATTR_MIN_STACK_SIZE
	.align		4
.L_5:
        /*0024*/ 	.byte	0x04, 0x12
        /*0026*/ 	.short	(.L_7 - .L_6)
	.align		4
.L_6:
        /*0028*/ 	.word	index@(triton_poi_fused_addmm_relu_0)
        /*002c*/ 	.word	0x00000000
.L_7:


//--------------------- .nv.info.triton_poi_fused_addmm_relu_0 --------------------------
	.section	.nv.info.triton_poi_fused_addmm_relu_0,"",@"SHT_CUDA_INFO"
	.sectionflags	@""
	.align	4


	//----- nvinfo : EIATTR_CUDA_API_VERSION
	.align		4
        /*0000*/ 	.byte	0x04, 0x37
        /*0002*/ 	.short	(.L_9 - .L_8)
.L_8:
        /*0004*/ 	.word	0x0000007c


	//----- nvinfo : EIATTR_KPARAM_INFO
	.align		4
.L_9:
        /*0008*/ 	.byte	0x04, 0x17
        /*000a*/ 	.short	(.L_11 - .L_10)
.L_10:
        /*000c*/ 	.word	0x00000000
        /*0010*/ 	.short	0x0002
        /*0012*/ 	.short	0x0010
        /*0014*/ 	.byte	0x00, 0xf0, 0x11, 0x00


	//----- nvinfo : EIATTR_KPARAM_INFO
	.align		4
.L_11:
        /*0018*/ 	.byte	0x04, 0x17
        /*001a*/ 	.short	(.L_13 - .L_12)
.L_12:
        /*001c*/ 	.word	0x00000000
        /*0020*/ 	.short	0x0001
        /*0022*/ 	.short	0x0008
        /*0024*/ 	.byte	0x00, 0xf4, 0x21, 0x00


	//----- nvinfo : EIATTR_KPARAM_INFO
	.align		4
.L_13:
        /*0028*/ 	.byte	0x04, 0x17
        /*002a*/ 	.short	(.L_15 - .L_14)
.L_14:
        /*002c*/ 	.word	0x00000000
        /*0030*/ 	.short	0x0000
        /*0032*/ 	.short	0x0000
        /*0034*/ 	.byte	0x00, 0xf4, 0x21, 0x00


	//----- nvinfo : EIATTR_SPARSE_MMA_MASK
	.align		4
.L_15:
        /*0038*/ 	.byte	0x03, 0x50
        /*003a*/ 	.short	0x0000


	//----- nvinfo : EIATTR_MAXREG_COUNT
	.align		4
        /*003c*/ 	.byte	0x03, 0x1b
        /*003e*/ 	.short	0x00ff


	//----- nvinfo : EIATTR_EXIT_INSTR_OFFSETS
	.align		4
        /*0040*/ 	.byte	0x04, 0x1c
        /*0042*/ 	.short	(.L_17 - .L_16)


	//   ....[0]....
.L_16:
        /*0044*/ 	.word	0x000001b0


	//   ....[1]....
        /*0048*/ 	.word	0x000001d0


	//----- nvinfo : EIATTR_REQNTID
	.align		4
.L_17:
        /*004c*/ 	.byte	0x04, 0x10
        /*004e*/ 	.short	(.L_19 - .L_18)
.L_18:
        /*0050*/ 	.word	0x00000080
        /*0054*/ 	.word	0x00000001
        /*0058*/ 	.word	0x00000001


	//----- nvinfo : EIATTR_CBANK_PARAM_SIZE
	.align		4
.L_19:
        /*005c*/ 	.byte	0x03, 0x19
        /*005e*/ 	.short	0x0014


	//----- nvinfo : EIATTR_PARAM_CBANK
	.align		4
        /*0060*/ 	.byte	0x04, 0x0a
        /*0062*/ 	.short	(.L_21 - .L_20)
	.align		4
.L_20:
        /*0064*/ 	.word	index@(.nv.constant0.triton_poi_fused_addmm_relu_0)
        /*0068*/ 	.short	0x0210
        /*006a*/ 	.short	0x0014


	//----- nvinfo : EIATTR_SW_WAR
	.align		4
.L_21:
        /*006c*/ 	.byte	0x04, 0x36
        /*006e*/ 	.short	(.L_23 - .L_22)
.L_22:
        /*0070*/ 	.word	0x00000008
.L_23:


//--------------------- .nv.callgraph             --------------------------
	.section	.nv.callgraph,"",@"SHT_CUDA_CALLGRAPH"
	.align	4
	.sectionentsize	8
	.align		4
        /*0000*/ 	.word	0x00000000
	.align		4
        /*0004*/ 	.word	0xffffffff
	.align		4
        /*0008*/ 	.word	0x00000000
	.align		4
        /*000c*/ 	.word	0xfffffffe
	.align		4
        /*0010*/ 	.word	0x00000000
	.align		4
        /*0014*/ 	.word	0xfffffffd
	.align		4
        /*0018*/ 	.word	0x00000000
	.align		4
        /*001c*/ 	.word	0xfffffffc


//--------------------- .text.triton_poi_fused_addmm_relu_0 --------------------------
	.section	.text.triton_poi_fused_addmm_relu_0,"ax",@progbits
	.align	128
        .global         triton_poi_fused_addmm_relu_0
        .type           triton_poi_fused_addmm_relu_0,@function
        .size           triton_poi_fused_addmm_relu_0,(.L_x_1 - triton_poi_fused_addmm_relu_0)
        .other          triton_poi_fused_addmm_relu_0,@"STO_CUDA_ENTRY STV_DEFAULT"
triton_poi_fused_addmm_relu_0:
.text.triton_poi_fused_addmm_relu_0:
[----:B------:R-:W0:Y:S02]  /*0000*/  LDC R1, c[0x0][0x28] ;  /* 0x00000a00ff017b82 */ /* 0x000e240000000800 */
[----:B------:R-:W1:Y:S01]  /*0010*/  S2R R0, SR_TID.X ;  /* 0x0000000000007919 */ /* 0x000e620000002100 */
[----:B------:R-:W2:Y:S01]  /*0020*/  LDC.64 R2, c[0x0][0x210] ;  /* 0x00008400ff027b82 */ /* 0x000ea20000000a00 */
[----:B------:R-:W-:Y:S01]  /*0030*/  ULDC.64 UR4, c[0x0][0x208] ;  /* 0x0000820000047ab9 */ /* 0x000fe20000000a00 */
[----:B------:R-:W3:Y:S06]  /*0040*/  S2R R7, SR_CTAID.X ;  /* 0x0000000000077919 */ /* 0x000eec0000002500 */
[----:B------:R-:W4:Y:S01]  /*0050*/  LDC.64 R4, c[0x0][0x218] ;  /* 0x00008600ff047b82 */ /* 0x000f220000000a00 */
[----:B-1----:R-:W-:Y:S01]  /*0060*/  IMAD.SHL.U32 R0, R0, 0x2, RZ ;  /* 0x0000000200007824 */ /* 0x002fe200078e00ff */
[----:B---3--:R-:W-:-:S04]  /*0070*/  SHF.R.S32.HI R6, RZ, 0x17, R7 ;  /* 0x00000017ff067819 */ /* 0x008fc80000011407 */
[----:B------:R-:W-:-:S05]  /*0080*/  LOP3.LUT R0, R0, 0xfe, RZ, 0xc0, !PT ;  /* 0x000000fe00007812 */ /* 0x000fca00078ec0ff */
[----:B------:R-:W-:Y:S01]  /*0090*/  IMAD R7, R7, 0x100, R0 ;  /* 0x0000010007077824 */ /* 0x000fe200078e0200 */
[----:B------:R-:W-:-:S03]  /*00a0*/  SGXT R0, R6, 0x1 ;  /* 0x000000010600781a */ /* 0x000fc60000000200 */
[C---:B--2---:R-:W-:Y:S01]  /*00b0*/  IMAD.WIDE R2, R7.reuse, 0x4, R2 ;  /* 0x0000000407027825 */ /* 0x044fe200078e0202 */
[----:B------:R-:W-:Y:S02]  /*00c0*/  LEA.HI R0, R0, R7, RZ, 0x2 ;  /* 0x0000000700007211 */ /* 0x000fe400078f10ff */
[----:B------:R-:W-:Y:S02]  /*00d0*/  ISETP.GE.AND P2, PT, R7, 0x100, PT ;  /* 0x000001000700780c */ /* 0x000fe40003f46270 */
[----:B------:R-:W-:-:S05]  /*00e0*/  LOP3.LUT R0, R0, 0xfffffffc, RZ, 0xc0, !PT ;  /* 0xfffffffc00007812 */ /* 0x000fca00078ec0ff */
[----:B------:R-:W-:Y:S01]  /*00f0*/  IMAD.IADD R9, R7, 0x1, -R0 ;  /* 0x0000000107097824 */ /* 0x000fe200078e0a00 */
[----:B------:R-:W-:-:S03]  /*0100*/  CS2R R6, SRZ ;  /* 0x0000000000067805 */ /* 0x000fc6000001ff00 */
[----:B----4-:R-:W-:Y:S01]  /*0110*/  IMAD.WIDE R4, R9, 0x4, R4 ;  /* 0x0000000409047825 */ /* 0x010fe200078e0204 */
[----:B------:R-:W-:Y:S02]  /*0120*/  CS2R R8, SRZ ;  /* 0x0000000000087805 */ /* 0x000fe4000001ff00 */
[----:B------:R-:W2:Y:S04]  /*0130*/  @!P2 LDG.E.64 R6, desc[UR4][R2.64] ;  /* 0x000000040206a981 */ /* 0x000ea8000c1e1b00 */
[----:B------:R-:W2:Y:S02]  /*0140*/  @!P2 LDG.E.EL.64 R8, desc[UR4][R4.64] ;  /* 0x000000040408a981 */ /* 0x000ea4000c2e1b00 */
[----:B--2---:R-:W-:Y:S01]  /*0150*/  FSETP.GEU.AND P0, PT, R6, -R8, PT ;  /* 0x800000080600720b */ /* 0x004fe20003f0e000 */
[----:B------:R-:W-:Y:S01]  /*0160*/  FADD R6, R8, R6 ;  /* 0x0000000608067221 */ /* 0x000fe20000000000 */
[----:B------:R-:W-:Y:S01]  /*0170*/  FADD R0, R9, R7 ;  /* 0x0000000709007221 */ /* 0x000fe20000000000 */
[----:B------:R-:W-:-:S03]  /*0180*/  FSETP.GEU.AND P1, PT, R7, -R9, PT ;  /* 0x800000090700720b */ /* 0x000fc60003f2e000 */
[----:B------:R-:W-:Y:S02]  /*0190*/  FSEL R6, R6, RZ, P0 ;  /* 0x000000ff06067208 */ /* 0x000fe40000000000 */
[----:B------:R-:W-:Y:S01]  /*01a0*/  FSEL R7, R0, RZ, P1 ;  /* 0x000000ff00077208 */ /* 0x000fe20000800000 */
[----:B------:R-:W-:Y:S07]  /*01b0*/  @P2 EXIT ;  /* 0x000000000000294d */ /* 0x000fee0003800000 */
[----:B------:R-:W-:Y:S01]  /*01c0*/  STG.E.64 desc[UR4][R2.64], R6 ;  /* 0x0000000602007986 */ /* 0x000fe2000c101b04 */
[----:B------:R-:W-:Y:S05]  /*01d0*/  EXIT ;  /* 0x000000000000794d */ /* 0x000fea0003800000 */
.L_x_0:
[----:B------:R-:W-:-:S00]  /*01e0*/  BRA `(.L_x_0) ;  /* 0xfffffffc00fc7947 */ /* 0x000fc0000383ffff */
[----:B------:R-:W-:-:S00]  /*01f0*/  NOP ;  /* 0x0000000000007918 */ /* 0x000fc00000000000 */
        /* <DEDUP_REMOVED lines=8> */
.L_x_1:


//--------------------- .nv.constant0.triton_poi_fused_addmm_relu_0 --------------------------
	.section	.nv.constant0.triton_poi_fused_addmm_relu_0,"a",@progbits
	.sectionflags	@""
	.align	4
.nv.constant0.triton_poi_fused_addmm_relu_0:
	.zero		548
